//
// Generated by NVIDIA NVVM Compiler
//
// Compiler Build ID: CL-36424714
// Cuda compilation tools, release 13.0, V13.0.88
// Based on NVVM 20.0.0
//

.version 9.0
.target sm_100
.address_size 64

	// .globl	_Z11test_kernelv
.extern .func  (.param .b32 func_retval0) vprintf
(
	.param .b64 vprintf_param_0,
	.param .b64 vprintf_param_1
)
;
.global .align 1 .b8 $str[29] = {72, 101, 108, 108, 111, 32, 102, 114, 111, 109, 32, 116, 104, 114, 101, 97, 100, 32, 40, 37, 100, 44, 32, 37, 100, 41, 92, 110};
.global .align 1 .b8 $str$1[15] = {68, 91, 48, 93, 91, 48, 93, 32, 61, 32, 37, 100, 92, 110};

.visible .entry _Z11test_kernelv()
{
	.local .align 8 .b8 	__local_depot0[8];
	.reg .b64 	%SP;
	.reg .b64 	%SPL;
	.reg .b32 	%r<5>;
	.reg .b64 	%rd<5>;

	mov.u64 	%SPL, __local_depot0;
	cvta.local.u64 	%SP, %SPL;
	add.u64 	%rd1, %SP, 0;
	add.u64 	%rd2, %SPL, 0;
	mov.u32 	%r1, %tid.x;
	mov.u32 	%r2, %tid.y;
	st.local.v2.u32 	[%rd2], {%r1, %r2};
	mov.u64 	%rd3, $str;
	cvta.global.u64 	%rd4, %rd3;
	{ // callseq 0, 0
	.param .b64 param0;
	st.param.b64 	[param0], %rd4;
	.param .b64 param1;
	st.param.b64 	[param1], %rd1;
	.param .b32 retval0;
	call.uni (retval0), 
	vprintf, 
	(
	param0, 
	param1
	);
	ld.param.b32 	%r3, [retval0];
	} // callseq 0
	ret;

}
	// .globl	_Z23floyd_warshall_standardPi
.visible .entry _Z23floyd_warshall_standardPi(
	.param .u64 .ptr .align 1 _Z23floyd_warshall_standardPi_param_0
)
{
	.local .align 8 .b8 	__local_depot1[8];
	.reg .b64 	%SP;
	.reg .b64 	%SPL;
	.reg .pred 	%p<10>;
	.reg .b32 	%r<50>;
	.reg .b64 	%rd<19>;

	mov.u64 	%SPL, __local_depot1;
	cvta.local.u64 	%SP, %SPL;
	ld.param.u64 	%rd9, [_Z23floyd_warshall_standardPi_param_0];
	mov.u32 	%r15, %tid.y;
	mov.u32 	%r16, %ctaid.y;
	mov.u32 	%r17, %ntid.y;
	mad.lo.s32 	%r1, %r16, %r17, %r15;
	mov.u32 	%r18, %tid.x;
	mov.u32 	%r19, %ctaid.x;
	mov.u32 	%r20, %ntid.x;
	mad.lo.s32 	%r2, %r19, %r20, %r18;
	setp.gt.u32 	%p1, %r1, 299;
	setp.gt.s32 	%p2, %r2, 299;
	or.pred  	%p3, %p1, %p2;
	@%p3 bra 	$L__BB1_13;
	cvta.to.global.u64 	%rd10, %rd9;
	add.s64 	%rd1, %rd10, 3600;
	mul.lo.s32 	%r22, %r1, 300;
	add.s32 	%r23, %r22, %r2;
	mul.wide.s32 	%rd11, %r23, 4;
	add.s64 	%rd2, %rd10, %rd11;
	mul.wide.u32 	%rd12, %r22, 4;
	or.b64  	%rd18, %rd12, 8;
	add.s64 	%rd4, %rd10, 2400;
	mov.b32 	%r49, 0;
	mov.u32 	%r48, %r2;
$L__BB1_2:
	mul.wide.s32 	%rd13, %r48, 4;
	add.s64 	%rd6, %rd4, %rd13;
	add.s64 	%rd7, %rd1, %rd18;
	ld.global.u32 	%r5, [%rd7+-3608];
	ld.global.u32 	%r24, [%rd6+-2400];
	max.s32 	%r25, %r5, %r24;
	setp.gt.s32 	%p4, %r25, 999999999;
	@%p4 bra 	$L__BB1_4;
	ld.global.u32 	%r26, [%rd2];
	add.s32 	%r27, %r24, %r5;
	min.s32 	%r28, %r26, %r27;
	st.global.u32 	[%rd2], %r28;
$L__BB1_4:
	bar.sync 	0;
	ld.global.u32 	%r7, [%rd7+-3604];
	ld.global.u32 	%r29, [%rd6+-1200];
	max.s32 	%r30, %r7, %r29;
	setp.gt.s32 	%p5, %r30, 999999999;
	@%p5 bra 	$L__BB1_6;
	ld.global.u32 	%r31, [%rd2];
	add.s32 	%r32, %r29, %r7;
	min.s32 	%r33, %r31, %r32;
	st.global.u32 	[%rd2], %r33;
$L__BB1_6:
	bar.sync 	0;
	ld.global.u32 	%r9, [%rd7+-3600];
	ld.global.u32 	%r34, [%rd6];
	max.s32 	%r35, %r9, %r34;
	setp.gt.s32 	%p6, %r35, 999999999;
	@%p6 bra 	$L__BB1_8;
	ld.global.u32 	%r36, [%rd2];
	add.s32 	%r37, %r34, %r9;
	min.s32 	%r38, %r36, %r37;
	st.global.u32 	[%rd2], %r38;
$L__BB1_8:
	bar.sync 	0;
	ld.global.u32 	%r11, [%rd7+-3596];
	ld.global.u32 	%r39, [%rd6+1200];
	max.s32 	%r40, %r11, %r39;
	setp.gt.s32 	%p7, %r40, 999999999;
	@%p7 bra 	$L__BB1_10;
	ld.global.u32 	%r41, [%rd2];
	add.s32 	%r42, %r39, %r11;
	min.s32 	%r43, %r41, %r42;
	st.global.u32 	[%rd2], %r43;
$L__BB1_10:
	bar.sync 	0;
	add.s32 	%r49, %r49, 4;
	add.s64 	%rd18, %rd18, 16;
	add.s32 	%r48, %r48, 1200;
	setp.ne.s32 	%p8, %r49, 300;
	@%p8 bra 	$L__BB1_2;
	or.b32  	%r44, %r1, %r2;
	setp.ne.s32 	%p9, %r44, 0;
	@%p9 bra 	$L__BB1_13;
	ld.global.u32 	%r45, [%rd1+-3600];
	add.u64 	%rd14, %SP, 0;
	add.u64 	%rd15, %SPL, 0;
	st.local.u32 	[%rd15], %r45;
	mov.u64 	%rd16, $str$1;
	cvta.global.u64 	%rd17, %rd16;
	{ // callseq 1, 0
	.param .b64 param0;
	st.param.b64 	[param0], %rd17;
	.param .b64 param1;
	st.param.b64 	[param1], %rd14;
	.param .b32 retval0;
	call.uni (retval0), 
	vprintf, 
	(
	param0, 
	param1
	);
	ld.param.b32 	%r46, [retval0];
	} // callseq 1
$L__BB1_13:
	ret;

}
	// .globl	_Z18floyd_warshall_dpxPi
.visible .entry _Z18floyd_warshall_dpxPi(
	.param .u64 .ptr .align 1 _Z18floyd_warshall_dpxPi_param_0
)
{
	.reg .pred 	%p<5>;
	.reg .b32 	%r<34>;
	.reg .b64 	%rd<14>;

	ld.param.u64 	%rd6, [_Z18floyd_warshall_dpxPi_param_0];
	mov.u32 	%r7, %tid.y;
	mov.u32 	%r8, %ctaid.y;
	mov.u32 	%r9, %ntid.y;
	mad.lo.s32 	%r1, %r8, %r9, %r7;
	mov.u32 	%r10, %tid.x;
	mov.u32 	%r11, %ctaid.x;
	mov.u32 	%r12, %ntid.x;
	mad.lo.s32 	%r32, %r11, %r12, %r10;
	setp.gt.u32 	%p1, %r1, 299;
	setp.gt.s32 	%p2, %r32, 149;
	or.pred  	%p3, %p1, %p2;
	@%p3 bra 	$L__BB2_3;
	cvta.to.global.u64 	%rd7, %rd6;
	mul.lo.s32 	%r14, %r1, 150;
	add.s32 	%r15, %r14, %r32;
	mul.wide.s32 	%rd8, %r15, 4;
	add.s64 	%rd1, %rd7, %rd8;
	mul.wide.u32 	%rd9, %r14, 4;
	add.s64 	%rd10, %rd9, %rd7;
	add.s64 	%rd13, %rd10, 4;
	add.s64 	%rd3, %rd7, 1200;
	mov.b32 	%r33, 0;
$L__BB2_2:
	mul.wide.s32 	%rd11, %r32, 4;
	add.s64 	%rd12, %rd3, %rd11;
	ld.global.u32 	%r17, [%rd1];
	ld.global.u32 	%r18, [%rd13+-4];
	ld.global.u32 	%r19, [%rd12+-1200];
	// begin inline asm
	{.reg .b32 t1; 
	add.s16x2 t1, %r17, %r18; 
	min.s16x2.relu %r16, t1, %r19;}
	
	// end inline asm
	st.global.u32 	[%rd1], %r16;
	bar.sync 	0;
	ld.global.u32 	%r21, [%rd1];
	ld.global.u32 	%r22, [%rd13+-4];
	ld.global.u32 	%r23, [%rd12+-600];
	// begin inline asm
	{.reg .b32 t1; 
	add.s16x2 t1, %r21, %r22; 
	min.s16x2.relu %r20, t1, %r23;}
	
	// end inline asm
	st.global.u32 	[%rd1], %r20;
	bar.sync 	0;
	ld.global.u32 	%r25, [%rd1];
	ld.global.u32 	%r26, [%rd13];
	ld.global.u32 	%r27, [%rd12];
	// begin inline asm
	{.reg .b32 t1; 
	add.s16x2 t1, %r25, %r26; 
	min.s16x2.relu %r24, t1, %r27;}
	
	// end inline asm
	st.global.u32 	[%rd1], %r24;
	bar.sync 	0;
	ld.global.u32 	%r29, [%rd1];
	ld.global.u32 	%r30, [%rd13];
	ld.global.u32 	%r31, [%rd12+600];
	// begin inline asm
	{.reg .b32 t1; 
	add.s16x2 t1, %r29, %r30; 
	min.s16x2.relu %r28, t1, %r31;}
	
	// end inline asm
	st.global.u32 	[%rd1], %r28;
	bar.sync 	0;
	add.s32 	%r33, %r33, 4;
	add.s64 	%rd13, %rd13, 8;
	add.s32 	%r32, %r32, 600;
	setp.ne.s32 	%p4, %r33, 300;
	@%p4 bra 	$L__BB2_2;
$L__BB2_3:
	ret;

}


// ===== COMPILED SASS (sm_100) =====

	.target	sm_100

	.elftype	@"ET_EXEC"


//--------------------- .note.nv.tkinfo           --------------------------
	.section	.note.nv.tkinfo,"",@"SHT_NOTE"
	.sectionflags	@"SHF_NOTE_NV_TKINFO"
	.tkinfo
        /*0018*/ 	.word	0x00000002
        /*0030*/ 	.string	""
        /*0030*/ 	.string	"ptxas"
        /*0030*/ 	.string	"Cuda compilation tools, release 13.0, V13.0.88"
        /*0030*/ 	.string	"Build cuda_13.0.r13.0/compiler.36424714_0"
        /*0030*/ 	.string	"-arch sm_100 -m 64 "



//--------------------- .note.nv.cuinfo           --------------------------
	.section	.note.nv.cuinfo,"",@"SHT_NOTE"
	.sectionflags	@"SHF_NOTE_NV_CUINFO"
        /*0018*/ 	.short	0x0002
        /*001a*/ 	.short	0x0064
        /*001c*/ 	.short	0x0082
	.zero		2


//--------------------- .nv.info                  --------------------------
	.section	.nv.info,"",@"SHT_CUDA_INFO"
	.align	4


	//----- nvinfo : EIATTR_REGCOUNT
	.align		4
        /*0000*/ 	.byte	0x04, 0x2f
        /*0002*/ 	.short	(.L_3 - .L_2)
	.align		4
.L_2:
        /*0004*/ 	.word	index@(_Z11test_kernelv)
        /*0008*/ 	.word	0x00000018


	//----- nvinfo : EIATTR_FRAME_SIZE
	.align		4
.L_3:
        /*000c*/ 	.byte	0x04, 0x11
        /*000e*/ 	.short	(.L_5 - .L_4)
	.align		4
.L_4:
        /*0010*/ 	.word	index@(_Z11test_kernelv)
        /*0014*/ 	.word	0x00000008


	//----- nvinfo : EIATTR_REGCOUNT
	.align		4
.L_5:
        /*0018*/ 	.byte	0x04, 0x2f
        /*001a*/ 	.short	(.L_7 - .L_6)
	.align		4
.L_6:
        /*001c*/ 	.word	index@(_Z23floyd_warshall_standardPi)
        /*0020*/ 	.word	0x00000018


	//----- nvinfo : EIATTR_FRAME_SIZE
	.align		4
.L_7:
        /*0024*/ 	.byte	0x04, 0x11
        /*0026*/ 	.short	(.L_9 - .L_8)
	.align		4
.L_8:
        /*0028*/ 	.word	index@(_Z23floyd_warshall_standardPi)
        /*002c*/ 	.word	0x00000008


	//----- nvinfo : EIATTR_REGCOUNT
	.align		4
.L_9:
        /*0030*/ 	.byte	0x04, 0x2f
        /*0032*/ 	.short	(.L_11 - .L_10)
	.align		4
.L_10:
        /*0034*/ 	.word	index@(_Z18floyd_warshall_dpxPi)
        /*0038*/ 	.word	0x00000016


	//----- nvinfo : EIATTR_FRAME_SIZE
	.align		4
.L_11:
        /*003c*/ 	.byte	0x04, 0x11
        /*003e*/ 	.short	(.L_13 - .L_12)
	.align		4
.L_12:
        /*0040*/ 	.word	index@(_Z18floyd_warshall_dpxPi)
        /*0044*/ 	.word	0x00000000


	//----- nvinfo : EIATTR_MIN_STACK_SIZE
	.align		4
.L_13:
        /*0048*/ 	.byte	0x04, 0x12
        /*004a*/ 	.short	(.L_15 - .L_14)
	.align		4
.L_14:
        /*004c*/ 	.word	index@(_Z18floyd_warshall_dpxPi)
        /*0050*/ 	.word	0x00000000


	//----- nvinfo : EIATTR_MIN_STACK_SIZE
	.align		4
.L_15:
        /*0054*/ 	.byte	0x04, 0x12
        /*0056*/ 	.short	(.L_17 - .L_16)
	.align		4
.L_16:
        /*0058*/ 	.word	index@(_Z23floyd_warshall_standardPi)
        /*005c*/ 	.word	0x00000008


	//----- nvinfo : EIATTR_MIN_STACK_SIZE
	.align		4
.L_17:
        /*0060*/ 	.byte	0x04, 0x12
        /*0062*/ 	.short	(.L_19 - .L_18)
	.align		4
.L_18:
        /*0064*/ 	.word	index@(_Z11test_kernelv)
        /*0068*/ 	.word	0x00000008
.L_19:


//--------------------- .nv.compat                --------------------------
	.section	.nv.compat,"",@"SHT_CUDA_COMPAT_INFO"
	.align	4
        /*0000*/ 	.byte	0x02, 0x09, 0x00, 0x00, 0x02, 0x02, 0x01, 0x00, 0x02, 0x05, 0x05, 0x00, 0x03, 0x07, 0x01, 0x01
        /*0010*/ 	.byte	0x02, 0x03, 0x00, 0x00, 0x02, 0x06, 0x01, 0x00, 0x04, 0x0b, 0x08, 0x00, 0x09, 0x00, 0x00, 0x00
        /*0020*/ 	.byte	0x00, 0x00, 0x00, 0x00


//--------------------- .nv.info._Z18floyd_warshall_dpxPi --------------------------
	.section	.nv.info._Z18floyd_warshall_dpxPi,"",@"SHT_CUDA_INFO"
	.sectionflags	@""
	.align	4


	//----- nvinfo : EIATTR_CUDA_API_VERSION
	.align		4
        /*0000*/ 	.byte	0x04, 0x37
        /*0002*/ 	.short	(.L_21 - .L_20)
.L_20:
        /*0004*/ 	.word	0x00000082


	//----- nvinfo : EIATTR_KPARAM_INFO
	.align		4
.L_21:
        /*0008*/ 	.byte	0x04, 0x17
        /*000a*/ 	.short	(.L_23 - .L_22)
.L_22:
        /*000c*/ 	.word	0x00000000
        /*0010*/ 	.short	0x0000
        /*0012*/ 	.short	0x0000
        /*0014*/ 	.byte	0x00, 0xf5, 0x21, 0x00


	//----- nvinfo : EIATTR_SPARSE_MMA_MASK
	.align		4
.L_23:
        /*0018*/ 	.byte	0x03, 0x50
        /*001a*/ 	.short	0x0000


	//----- nvinfo : EIATTR_MAXREG_COUNT
	.align		4
        /*001c*/ 	.byte	0x03, 0x1b
        /*001e*/ 	.short	0x00ff


	//----- nvinfo : EIATTR_NUM_BARRIERS
	.align		4
        /*0020*/ 	.byte	0x02, 0x4c
        /*0022*/ 	.byte	0x01
	.zero		1


	//----- nvinfo : EIATTR_MERCURY_ISA_VERSION
	.align		4
        /*0024*/ 	.byte	0x03, 0x5f
        /*0026*/ 	.short	0x0101


	//----- nvinfo : EIATTR_VRC_CTA_INIT_COUNT
	.align		4
        /*0028*/ 	.byte	0x02, 0x4a
	.zero		1
	.zero		1


	//----- nvinfo : EIATTR_EXIT_INSTR_OFFSETS
	.align		4
        /*002c*/ 	.byte	0x04, 0x1c
        /*002e*/ 	.short	(.L_25 - .L_24)


	//   ....[0]....
.L_24:
        /*0030*/ 	.word	0x000000b0


	//   ....[1]....
        /*0034*/ 	.word	0x00000a10


	//----- nvinfo : EIATTR_CBANK_PARAM_SIZE
	.align		4
.L_25:
        /*0038*/ 	.byte	0x03, 0x19
        /*003a*/ 	.short	0x0008


	//----- nvinfo : EIATTR_PARAM_CBANK
	.align		4
        /*003c*/ 	.byte	0x04, 0x0a
        /*003e*/ 	.short	(.L_27 - .L_26)
	.align		4
.L_26:
        /*0040*/ 	.word	index@(.nv.constant0._Z18floyd_warshall_dpxPi)
        /*0044*/ 	.short	0x0380
        /*0046*/ 	.short	0x0008


	//----- nvinfo : EIATTR_SW_WAR
	.align		4
.L_27:
        /*0048*/ 	.byte	0x04, 0x36
        /*004a*/ 	.short	(.L_29 - .L_28)
.L_28:
        /*004c*/ 	.word	0x00000008
.L_29:


//--------------------- .nv.info._Z23floyd_warshall_standardPi --------------------------
	.section	.nv.info._Z23floyd_warshall_standardPi,"",@"SHT_CUDA_INFO"
	.sectionflags	@""
	.align	4


	//----- nvinfo : EIATTR_CUDA_API_VERSION
	.align		4
        /*0000*/ 	.byte	0x04, 0x37
        /*0002*/ 	.short	(.L_31 - .L_30)
.L_30:
        /*0004*/ 	.word	0x00000082


	//----- nvinfo : EIATTR_KPARAM_INFO
	.align		4
.L_31:
        /*0008*/ 	.byte	0x04, 0x17
        /*000a*/ 	.short	(.L_33 - .L_32)
.L_32:
        /*000c*/ 	.word	0x00000000
        /*0010*/ 	.short	0x0000
        /*0012*/ 	.short	0x0000
        /*0014*/ 	.byte	0x00, 0xf5, 0x21, 0x00


	//----- nvinfo : EIATTR_SPARSE_MMA_MASK
	.align		4
.L_33:
        /*0018*/ 	.byte	0x03, 0x50
        /*001a*/ 	.short	0x0000


	//----- nvinfo : EIATTR_MAXREG_COUNT
	.align		4
        /*001c*/ 	.byte	0x03, 0x1b
        /*001e*/ 	.short	0x00ff


	//----- nvinfo : EIATTR_NUM_BARRIERS
	.align		4
        /*0020*/ 	.byte	0x02, 0x4c
        /*0022*/ 	.byte	0x01
	.zero		1


	//----- nvinfo : EIATTR_EXTERNS
	.align		4
        /*0024*/ 	.byte	0x04, 0x0f
        /*0026*/ 	.short	(.L_35 - .L_34)


	//   ....[0]....
	.align		4
.L_34:
        /*0028*/ 	.word	index@(vprintf)


	//----- nvinfo : EIATTR_MERCURY_ISA_VERSION
	.align		4
.L_35:
        /*002c*/ 	.byte	0x03, 0x5f
        /*002e*/ 	.short	0x0101


	//----- nvinfo : EIATTR_VRC_CTA_INIT_COUNT
	.align		4
        /*0030*/ 	.byte	0x02, 0x4a
	.zero		1
	.zero		1


	//----- nvinfo : EIATTR_SYSCALL_OFFSETS
	.align		4
        /*0034*/ 	.byte	0x04, 0x46
        /*0036*/ 	.short	(.L_37 - .L_36)


	//   ....[0]....
.L_36:
        /*0038*/ 	.word	0x00000560


	//----- nvinfo : EIATTR_EXIT_INSTR_OFFSETS
	.align		4
.L_37:
        /*003c*/ 	.byte	0x04, 0x1c
        /*003e*/ 	.short	(.L_39 - .L_38)


	//   ....[0]....
.L_38:
        /*0040*/ 	.word	0x00000100


	//   ....[1]....
        /*0044*/ 	.word	0x000004b0


	//   ....[2]....
        /*0048*/ 	.word	0x00000570


	//----- nvinfo : EIATTR_CRS_STACK_SIZE
	.align		4
.L_39:
        /*004c*/ 	.byte	0x04, 0x1e
        /*004e*/ 	.short	(.L_41 - .L_40)
.L_40:
        /*0050*/ 	.word	0x00000000


	//----- nvinfo : EIATTR_CBANK_PARAM_SIZE
	.align		4
.L_41:
        /*0054*/ 	.byte	0x03, 0x19
        /*0056*/ 	.short	0x0008


	//----- nvinfo : EIATTR_PARAM_CBANK
	.align		4
        /*0058*/ 	.byte	0x04, 0x0a
        /*005a*/ 	.short	(.L_43 - .L_42)
	.align		4
.L_42:
        /*005c*/ 	.word	index@(.nv.constant0._Z23floyd_warshall_standardPi)
        /*0060*/ 	.short	0x0380
        /*0062*/ 	.short	0x0008


	//----- nvinfo : EIATTR_SW_WAR
	.align		4
.L_43:
        /*0064*/ 	.byte	0x04, 0x36
        /*0066*/ 	.short	(.L_45 - .L_44)
.L_44:
        /*0068*/ 	.word	0x00000008
.L_45:


//--------------------- .nv.info._Z11test_kernelv --------------------------
	.section	.nv.info._Z11test_kernelv,"",@"SHT_CUDA_INFO"
	.sectionflags	@""
	.align	4


	//----- nvinfo : EIATTR_CUDA_API_VERSION
	.align		4
        /*0000*/ 	.byte	0x04, 0x37
        /*0002*/ 	.short	(.L_47 - .L_46)
.L_46:
        /*0004*/ 	.word	0x00000082


	//----- nvinfo : EIATTR_SPARSE_MMA_MASK
	.align		4
.L_47:
        /*0008*/ 	.byte	0x03, 0x50
        /*000a*/ 	.short	0x0000


	//----- nvinfo : EIATTR_MAXREG_COUNT
	.align		4
        /*000c*/ 	.byte	0x03, 0x1b
        /*000e*/ 	.short	0x00ff


	//----- nvinfo : EIATTR_EXTERNS
	.align		4
        /*0010*/ 	.byte	0x04, 0x0f
        /*0012*/ 	.short	(.L_49 - .L_48)


	//   ....[0]....
	.align		4
.L_48:
        /*0014*/ 	.word	index@(vprintf)


	//----- nvinfo : EIATTR_MERCURY_ISA_VERSION
	.align		4
.L_49:
        /*0018*/ 	.byte	0x03, 0x5f
        /*001a*/ 	.short	0x0101


	//----- nvinfo : EIATTR_VRC_CTA_INIT_COUNT
	.align		4
        /*001c*/ 	.byte	0x02, 0x4a
	.zero		1
	.zero		1


	//----- nvinfo : EIATTR_SYSCALL_OFFSETS
	.align		4
        /*0020*/ 	.byte	0x04, 0x46
        /*0022*/ 	.short	(.L_51 - .L_50)


	//   ....[0]....
.L_50:
        /*0024*/ 	.word	0x000000f0


	//----- nvinfo : EIATTR_EXIT_INSTR_OFFSETS
	.align		4
.L_51:
        /*0028*/ 	.byte	0x04, 0x1c
        /*002a*/ 	.short	(.L_53 - .L_52)


	//   ....[0]....
.L_52:
        /*002c*/ 	.word	0x00000100


	//----- nvinfo : EIATTR_SW_WAR
	.align		4
.L_53:
        /*0030*/ 	.byte	0x04, 0x36
        /*0032*/ 	.short	(.L_55 - .L_54)
.L_54:
        /*0034*/ 	.word	0x00000008
.L_55:


//--------------------- .nv.callgraph             --------------------------
	.section	.nv.callgraph,"",@"SHT_CUDA_CALLGRAPH"
	.align	4
	.sectionentsize	8
	.align		4
        /*0000*/ 	.word	0x00000000
	.align		4
        /*0004*/ 	.word	0xffffffff
	.align		4
        /*0008*/ 	.word	index@(_Z23floyd_warshall_standardPi)
	.align		4
        /*000c*/ 	.word	index@(vprintf)
	.align		4
        /*0010*/ 	.word	index@(_Z11test_kernelv)
	.align		4
        /*0014*/ 	.word	index@(vprintf)
	.align		4
        /*0018*/ 	.word	0x00000000
	.align		4
        /*001c*/ 	.word	0xfffffffe
	.align		4
        /*0020*/ 	.word	0x00000000
	.align		4
        /*0024*/ 	.word	0xfffffffd
	.align		4
        /*0028*/ 	.word	0x00000000
	.align		4
        /*002c*/ 	.word	0xfffffffc


//--------------------- .nv.constant4             --------------------------
	.section	.nv.constant4,"a",@progbits
	.align	8
	.align		8
.nv.constant4:
        /*0000*/ 	.dword	$str
	.align		8
        /*0008*/ 	.dword	$str$1
	.align		8
        /*0010*/ 	.dword	vprintf


//--------------------- .text._Z18floyd_warshall_dpxPi --------------------------
	.section	.text._Z18floyd_warshall_dpxPi,"ax",@progbits
	.align	128
        .global         _Z18floyd_warshall_dpxPi
        .type           _Z18floyd_warshall_dpxPi,@function
        .size           _Z18floyd_warshall_dpxPi,(.L_x_7 - _Z18floyd_warshall_dpxPi)
        .other          _Z18floyd_warshall_dpxPi,@"STO_CUDA_ENTRY STV_DEFAULT"
_Z18floyd_warshall_dpxPi:
.text._Z18floyd_warshall_dpxPi:
[----:B------:R-:W-:Y:S01]  /*0000*/  LDC R1, c[0x0][0x37c] ;  /* 0x0000df00ff017b82 */ /* 0x000fe20000000800 */
[----:B------:R-:W0:Y:S07]  /*0010*/  S2R R9, SR_TID.X ;  /* 0x0000000000097919 */ /* 0x000e2e0000002100 */
[----:B------:R-:W1:Y:S01]  /*0020*/  LDC R3, c[0x0][0x364] ;  /* 0x0000d900ff037b82 */ /* 0x000e620000000800 */
[----:B------:R-:W1:Y:S07]  /*0030*/  S2R R0, SR_TID.Y ;  /* 0x0000000000007919 */ /* 0x000e6e0000002200 */
[----:B------:R-:W0:Y:S08]  /*0040*/  S2UR UR5, SR_CTAID.X ;  /* 0x00000000000579c3 */ /* 0x000e300000002500 */
[----:B------:R-:W0:Y:S08]  /*0050*/  LDC R2, c[0x0][0x360] ;  /* 0x0000d800ff027b82 */ /* 0x000e300000000800 */
[----:B------:R-:W1:Y:S01]  /*0060*/  S2UR UR4, SR_CTAID.Y ;  /* 0x00000000000479c3 */ /* 0x000e620000002600 */
[----:B0-----:R-:W-:-:S05]  /*0070*/  IMAD R9, R2, UR5, R9 ;  /* 0x0000000502097c24 */ /* 0x001fca000f8e0209 */
[----:B------:R-:W-:Y:S01]  /*0080*/  ISETP.GT.AND P0, PT, R9, 0x95, PT ;  /* 0x000000950900780c */ /* 0x000fe20003f04270 */
[----:B-1----:R-:W-:-:S05]  /*0090*/  IMAD R0, R3, UR4, R0 ;  /* 0x0000000403007c24 */ /* 0x002fca000f8e0200 */
[----:B------:R-:W-:-:S13]  /*00a0*/  ISETP.GT.U32.OR P0, PT, R0, 0x12b, P0 ;  /* 0x0000012b0000780c */ /* 0x000fda0000704470 */
[----:B------:R-:W-:Y:S05]  /*00b0*/  @P0 EXIT ;  /* 0x000000000000094d */ /* 0x000fea0003800000 */
[----:B------:R-:W0:Y:S01]  /*00c0*/  LDC.64 R2, c[0x0][0x380] ;  /* 0x0000e000ff027b82 */ /* 0x000e220000000a00 */
[----:B------:R-:W1:Y:S01]  /*00d0*/  LDCU.64 UR4, c[0x0][0x380] ;  /* 0x00007000ff0477ac */ /* 0x000e620008000a00 */
[----:B------:R-:W-:Y:S01]  /*00e0*/  IMAD R0, R0, 0x96, RZ ;  /* 0x0000009600007824 */ /* 0x000fe200078e02ff */
[----:B------:R-:W2:Y:S03]  /*00f0*/  LDCU.64 UR6, c[0x0][0x358] ;  /* 0x00006b00ff0677ac */ /* 0x000ea60008000a00 */
[----:B------:R-:W-:Y:S01]  /*0100*/  IMAD.IADD R7, R9, 0x1, R0 ;  /* 0x0000000109077824 */ /* 0x000fe200078e0200 */
[----:B-1----:R-:W-:-:S04]  /*0110*/  UIADD3 UR4, UP0, UPT, UR4, 0x4b0, URZ ;  /* 0x000004b004047890 */ /* 0x002fc8000ff1e0ff */
[----:B------:R-:W-:Y:S01]  /*0120*/  UIADD3.X UR5, UPT, UPT, URZ, UR5, URZ, UP0, !UPT ;  /* 0x00000005ff057290 */ /* 0x000fe200087fe4ff */
[----:B0-----:R-:W-:-:S04]  /*0130*/  IMAD.WIDE.U32 R4, R0, 0x4, R2 ;  /* 0x0000000400047825 */ /* 0x001fc800078e0002 */
[----:B------:R-:W-:Y:S01]  /*0140*/  IMAD.WIDE R2, R7, 0x4, R2 ;  /* 0x0000000407027825 */ /* 0x000fe200078e0202 */
[----:B------:R-:W-:-:S03]  /*0150*/  IADD3 R6, P0, PT, R4, 0x4, RZ ;  /* 0x0000000404067810 */ /* 0x000fc60007f1e0ff */
[----:B------:R-:W-:Y:S01]  /*0160*/  IMAD.U32 R4, RZ, RZ, UR4 ;  /* 0x00000004ff047e24 */ /* 0x000fe2000f8e00ff */
[----:B------:R-:W-:Y:S01]  /*0170*/  UMOV UR4, URZ ;  /* 0x000000ff00047c82 */ /* 0x000fe20008000000 */
[----:B------:R-:W-:Y:S02]  /*0180*/  IMAD.X R7, RZ, RZ, R5, P0 ;  /* 0x000000ffff077224 */ /* 0x000fe400000e0605 */
[----:B--2---:R-:W-:-:S07]  /*0190*/  IMAD.U32 R5, RZ, RZ, UR5 ;  /* 0x00000005ff057e24 */ /* 0x004fce000f8e00ff */
.L_x_0:
[----:B------:R-:W-:Y:S01]  /*01a0*/  IMAD.WIDE R10, R9, 0x4, R4 ;  /* 0x00000004090a7825 */ /* 0x000fe200078e0204 */
[----:B--2---:R-:W2:Y:S04]  /*01b0*/  LDG.E R0, desc[UR6][R2.64] ;  /* 0x0000000602007981 */ /* 0x004ea8000c1e1900 */
[----:B------:R-:W2:Y:S04]  /*01c0*/  LDG.E R13, desc[UR6][R6.64+-0x4] ;  /* 0xfffffc06060d7981 */ /* 0x000ea8000c1e1900 */
[----:B------:R-:W2:Y:S02]  /*01d0*/  LDG.E R8, desc[UR6][R10.64+-0x4b0] ;  /* 0xfffb50060a087981 */ /* 0x000ea4000c1e1900 */
[----:B--2---:R-:W-:-:S05]  /*01e0*/  VIADDMNMX.S16x2.RELU R13, R0, R13, R8, PT ;  /* 0x0000000d000d7246 */ /* 0x004fca0003801308 */
[----:B------:R0:W-:Y:S01]  /*01f0*/  STG.E desc[UR6][R2.64], R13 ;  /* 0x0000000d02007986 */ /* 0x0001e2000c101906 */
[----:B------:R-:W-:Y:S06]  /*0200*/  BAR.SYNC.DEFER_BLOCKING 0x0 ;  /* 0x0000000000007b1d */ /* 0x000fec0000010000 */
[----:B------:R-:W2:Y:S04]  /*0210*/  LDG.E R0, desc[UR6][R2.64] ;  /* 0x0000000602007981 */ /* 0x000ea8000c1e1900 */
        /* <DEDUP_REMOVED lines=11> */
[----:B------:R-:W1:Y:S04]  /*02d0*/  LDG.E R8, desc[UR6][R10.64+0x258] ;  /* 0x000258060a087981 */ /* 0x000e68000c1e1900 */
[----:B------:R-:W1:Y:S04]  /*02e0*/  LDG.E R0, desc[UR6][R2.64] ;  /* 0x0000000602007981 */ /* 0x000e68000c1e1900 */
[----:B0-----:R-:W1:Y:S01]  /*02f0*/  LDG.E R13, desc[UR6][R6.64] ;  /* 0x00000006060d7981 */ /* 0x001e62000c1e1900 */
[----:B------:R-:W-:Y:S01]  /*0300*/  VIADD R19, R9, 0x258 ;  /* 0x0000025809137836 */ /* 0x000fe20000000000 */
[----:B-1----:R-:W-:-:S03]  /*0310*/  VIADDMNMX.S16x2.RELU R15, R0, R13, R8, PT ;  /* 0x0000000d000f7246 */ /* 0x002fc60003801308 */
[----:B------:R-:W-:Y:S02]  /*0320*/  IMAD.WIDE R12, R19, 0x4, R4 ;  /* 0x00000004130c7825 */ /* 0x000fe400078e0204 */
[----:B------:R0:W-:Y:S01]  /*0330*/  STG.E desc[UR6][R2.64], R15 ;  /* 0x0000000f02007986 */ /* 0x0001e2000c101906 */
[----:B------:R-:W-:Y:S06]  /*0340*/  BAR.SYNC.DEFER_BLOCKING 0x0 ;  /* 0x0000000000007b1d */ /* 0x000fec0000010000 */
[----:B------:R-:W3:Y:S04]  /*0350*/  LDG.E R0, desc[UR6][R2.64] ;  /* 0x0000000602007981 */ /* 0x000ee8000c1e1900 */
[----:B--2---:R-:W3:Y:S04]  /*0360*/  LDG.E R17, desc[UR6][R6.64+0x4] ;  /* 0x0000040606117981 */ /* 0x004ee8000c1e1900 */
[----:B------:R-:W3:Y:S02]  /*0370*/  LDG.E R8, desc[UR6][R12.64+-0x4b0] ;  /* 0xfffb50060c087981 */ /* 0x000ee4000c1e1900 */
[----:B---3--:R-:W-:-:S05]  /*0380*/  VIADDMNMX.S16x2.RELU R17, R0, R17, R8, PT ;  /* 0x0000001100117246 */ /* 0x008fca0003801308 */
        /* <DEDUP_REMOVED lines=8> */
[----:B------:R-:W3:Y:S04]  /*0410*/  LDG.E R0, desc[UR6][R2.64] ;  /* 0x0000000602007981 */ /* 0x000ee8000c1e1900 */
[----:B0-----:R-:W3:Y:S04]  /*0420*/  LDG.E R15, desc[UR6][R6.64+0x8] ;  /* 0x00000806060f7981 */ /* 0x001ee8000c1e1900 */
[----:B------:R-:W3:Y:S02]  /*0430*/  LDG.E R8, desc[UR6][R12.64] ;  /* 0x000000060c087981 */ /* 0x000ee4000c1e1900 */
[----:B---3--:R-:W-:-:S05]  /*0440*/  VIADDMNMX.S16x2.RELU R15, R0, R15, R8, PT ;  /* 0x0000000f000f7246 */ /* 0x008fca0003801308 */
[----:B------:R0:W-:Y:S01]  /*0450*/  STG.E desc[UR6][R2.64], R15 ;  /* 0x0000000f02007986 */ /* 0x0001e2000c101906 */
[----:B------:R-:W-:Y:S06]  /*0460*/  BAR.SYNC.DEFER_BLOCKING 0x0 ;  /* 0x0000000000007b1d */ /* 0x000fec0000010000 */
[----:B------:R-:W3:Y:S04]  /*0470*/  LDG.E R8, desc[UR6][R12.64+0x258] ;  /* 0x000258060c087981 */ /* 0x000ee8000c1e1900 */
[----:B------:R-:W3:Y:S04]  /*0480*/  LDG.E R0, desc[UR6][R2.64] ;  /* 0x0000000602007981 */ /* 0x000ee8000c1e1900 */
[----:B-1----:R-:W3:Y:S01]  /*0490*/  LDG.E R17, desc[UR6][R6.64+0x8] ;  /* 0x0000080606117981 */ /* 0x002ee2000c1e1900 */
[----:B--2---:R-:W-:-:S04]  /*04a0*/  VIADD R11, R9, 0x4b0 ;  /* 0x000004b0090b7836 */ /* 0x004fc80000000000 */
[----:B------:R-:W-:Y:S01]  /*04b0*/  IMAD.WIDE R10, R11, 0x4, R4 ;  /* 0x000000040b0a7825 */ /* 0x000fe200078e0204 */
[----:B---3--:R-:W-:-:S05]  /*04c0*/  VIADDMNMX.S16x2.RELU R17, R0, R17, R8, PT ;  /* 0x0000001100117246 */ /* 0x008fca0003801308 */
[----:B------:R1:W-:Y:S01]  /*04d0*/  STG.E desc[UR6][R2.64], R17 ;  /* 0x0000001102007986 */ /* 0x0003e2000c101906 */
[----:B------:R-:W-:Y:S06]  /*04e0*/  BAR.SYNC.DEFER_BLOCKING 0x0 ;  /* 0x0000000000007b1d */ /* 0x000fec0000010000 */
[----:B------:R-:W2:Y:S04]  /*04f0*/  LDG.E R0, desc[UR6][R2.64] ;  /* 0x0000000602007981 */ /* 0x000ea8000c1e1900 */
[----:B0-----:R-:W2:Y:S04]  /*0500*/  LDG.E R15, desc[UR6][R6.64+0xc] ;  /* 0x00000c06060f7981 */ /* 0x001ea8000c1e1900 */
        /* <DEDUP_REMOVED lines=11> */
[----:B-1----:R-:W3:Y:S04]  /*05c0*/  LDG.E R17, desc[UR6][R6.64+0x10] ;  /* 0x0000100606117981 */ /* 0x002ee8000c1e1900 */
[----:B------:R-:W3:Y:S02]  /*05d0*/  LDG.E R8, desc[UR6][R10.64] ;  /* 0x000000060a087981 */ /* 0x000ee4000c1e1900 */
[----:B---3--:R-:W-:-:S05]  /*05e0*/  VIADDMNMX.S16x2.RELU R17, R0, R17, R8, PT ;  /* 0x0000001100117246 */ /* 0x008fca0003801308 */
[----:B------:R1:W-:Y:S01]  /*05f0*/  STG.E desc[UR6][R2.64], R17 ;  /* 0x0000001102007986 */ /* 0x0003e2000c101906 */
[----:B------:R-:W-:Y:S06]  /*0600*/  BAR.SYNC.DEFER_BLOCKING 0x0 ;  /* 0x0000000000007b1d */ /* 0x000fec0000010000 */
[----:B------:R-:W3:Y:S04]  /*0610*/  LDG.E R8, desc[UR6][R10.64+0x258] ;  /* 0x000258060a087981 */ /* 0x000ee8000c1e1900 */
[----:B------:R-:W3:Y:S04]  /*0620*/  LDG.E R0, desc[UR6][R2.64] ;  /* 0x0000000602007981 */ /* 0x000ee8000c1e1900 */
[----:B0-----:R-:W3:Y:S01]  /*0630*/  LDG.E R15, desc[UR6][R6.64+0x10] ;  /* 0x00001006060f7981 */ /* 0x001ee2000c1e1900 */
[----:B--2---:R-:W-:-:S04]  /*0640*/  VIADD R13, R9, 0x708 ;  /* 0x00000708090d7836 */ /* 0x004fc80000000000 */
[----:B------:R-:W-:Y:S01]  /*0650*/  IMAD.WIDE R12, R13, 0x4, R4 ;  /* 0x000000040d0c7825 */ /* 0x000fe200078e0204 */
[----:B---3--:R-:W-:-:S05]  /*0660*/  VIADDMNMX.S16x2.RELU R15, R0, R15, R8, PT ;  /* 0x0000000f000f7246 */ /* 0x008fca0003801308 */
[----:B------:R0:W-:Y:S01]  /*0670*/  STG.E desc[UR6][R2.64], R15 ;  /* 0x0000000f02007986 */ /* 0x0001e2000c101906 */
[----:B------:R-:W-:Y:S06]  /*0680*/  BAR.SYNC.DEFER_BLOCKING 0x0 ;  /* 0x0000000000007b1d */ /* 0x000fec0000010000 */
[----:B------:R-:W2:Y:S04]  /*0690*/  LDG.E R0, desc[UR6][R2.64] ;  /* 0x0000000602007981 */ /* 0x000ea8000c1e1900 */
[----:B-1----:R-:W2:Y:S04]  /*06a0*/  LDG.E R17, desc[UR6][R6.64+0x14] ;  /* 0x0000140606117981 */ /* 0x002ea8000c1e1900 */
        /* <DEDUP_REMOVED lines=44> */
[----:B0-----:R0:W3:Y:S01]  /*0970*/  LDG.E R15, desc[UR6][R6.64+0x20] ;  /* 0x00002006060f7981 */ /* 0x0010e2000c1e1900 */
[----:B------:R-:W-:Y:S01]  /*0980*/  UIADD3 UR4, UPT, UPT, UR4, 0x14, URZ ;  /* 0x0000001404047890 */ /* 0x000fe2000fffe0ff */
[----:B------:R-:W-:-:S03]  /*0990*/  VIADD R9, R9, 0xbb8 ;  /* 0x00000bb809097836 */ /* 0x000fc60000000000 */
[----:B------:R-:W-:Y:S01]  /*09a0*/  UISETP.NE.AND UP0, UPT, UR4, 0x12c, UPT ;  /* 0x0000012c0400788c */ /* 0x000fe2000bf05270 */
[----:B0-----:R-:W-:-:S05]  /*09b0*/  IADD3 R6, P0, PT, R6, 0x28, RZ ;  /* 0x0000002806067810 */ /* 0x001fca0007f1e0ff */
[----:B------:R-:W-:Y:S01]  /*09c0*/  IMAD.X R7, RZ, RZ, R7, P0 ;  /* 0x000000ffff077224 */ /* 0x000fe200000e0607 */
[----:B---3--:R-:W-:-:S05]  /*09d0*/  VIADDMNMX.S16x2.RELU R15, R0, R15, R8, PT ;  /* 0x0000000f000f7246 */ /* 0x008fca0003801308 */
[----:B------:R2:W-:Y:S01]  /*09e0*/  STG.E desc[UR6][R2.64], R15 ;  /* 0x0000000f02007986 */ /* 0x0005e2000c101906 */
[----:B------:R-:W-:Y:S06]  /*09f0*/  BAR.SYNC.DEFER_BLOCKING 0x0 ;  /* 0x0000000000007b1d */ /* 0x000fec0000010000 */
[----:B------:R-:W-:Y:S05]  /*0a00*/  BRA.U UP0, `(.L_x_0) ;  /* 0xfffffff500e47547 */ /* 0x000fea000b83ffff */
[----:B------:R-:W-:Y:S05]  /*0a10*/  EXIT ;  /* 0x000000000000794d */ /* 0x000fea0003800000 */
.L_x_1:
[----:B------:R-:W-:-:S00]  /*0a20*/  BRA `(.L_x_1) ;  /* 0xfffffffc00fc7947 */ /* 0x000fc0000383ffff */
[----:B------:R-:W-:-:S00]  /*0a30*/  NOP ;  /* 0x0000000000007918 */ /* 0x000fc00000000000 */
        /* <DEDUP_REMOVED lines=12> */
.L_x_7:


//--------------------- .text._Z23floyd_warshall_standardPi --------------------------
	.section	.text._Z23floyd_warshall_standardPi,"ax",@progbits
	.align	128
        .global         _Z23floyd_warshall_standardPi
        .type           _Z23floyd_warshall_standardPi,@function
        .size           _Z23floyd_warshall_standardPi,(.L_x_8 - _Z23floyd_warshall_standardPi)
        .other          _Z23floyd_warshall_standardPi,@"STO_CUDA_ENTRY STV_DEFAULT"
_Z23floyd_warshall_standardPi:
.text._Z23floyd_warshall_standardPi:
[----:B------:R-:W0:Y:S01]  /*0000*/  LDC R1, c[0x0][0x37c] ;  /* 0x0000df00ff017b82 */ /* 0x000e220000000800 */
[----:B------:R-:W1:Y:S01]  /*0010*/  S2R R0, SR_TID.X ;  /* 0x0000000000007919 */ /* 0x000e620000002100 */
[----:B------:R-:W2:Y:S06]  /*0020*/  LDCU UR5, c[0x0][0x2fc] ;  /* 0x00005f80ff0577ac */ /* 0x000eac0008000800 */
[----:B------:R-:W3:Y:S01]  /*0030*/  LDC R2, c[0x0][0x364] ;  /* 0x0000d900ff027b82 */ /* 0x000ee20000000800 */
[----:B0-----:R-:W-:Y:S01]  /*0040*/  VIADD R1, R1, 0xfffffff8 ;  /* 0xfffffff801017836 */ /* 0x001fe20000000000 */
[----:B------:R-:W3:Y:S01]  /*0050*/  S2R R11, SR_TID.Y ;  /* 0x00000000000b7919 */ /* 0x000ee20000002200 */
[----:B------:R-:W0:Y:S05]  /*0060*/  LDCU UR4, c[0x0][0x2f8] ;  /* 0x00005f00ff0477ac */ /* 0x000e2a0008000800 */
[----:B------:R-:W1:Y:S08]  /*0070*/  S2UR UR7, SR_CTAID.X ;  /* 0x00000000000779c3 */ /* 0x000e700000002500 */
[----:B------:R-:W1:Y:S01]  /*0080*/  LDC R3, c[0x0][0x360] ;  /* 0x0000d800ff037b82 */ /* 0x000e620000000800 */
[----:B0-----:R-:W-:-:S07]  /*0090*/  IADD3 R6, P1, PT, R1, UR4, RZ ;  /* 0x0000000401067c10 */ /* 0x001fce000ff3e0ff */
[----:B------:R-:W3:Y:S01]  /*00a0*/  S2UR UR6, SR_CTAID.Y ;  /* 0x00000000000679c3 */ /* 0x000ee20000002600 */
[----:B--2---:R-:W-:Y:S02]  /*00b0*/  IMAD.X R7, RZ, RZ, UR5, P1 ;  /* 0x00000005ff077e24 */ /* 0x004fe400088e06ff */
[----:B-1----:R-:W-:-:S05]  /*00c0*/  IMAD R0, R3, UR7, R0 ;  /* 0x0000000703007c24 */ /* 0x002fca000f8e0200 */
[----:B------:R-:W-:Y:S01]  /*00d0*/  ISETP.GT.AND P0, PT, R0, 0x12b, PT ;  /* 0x0000012b0000780c */ /* 0x000fe20003f04270 */
[----:B---3--:R-:W-:-:S05]  /*00e0*/  IMAD R11, R2, UR6, R11 ;  /* 0x00000006020b7c24 */ /* 0x008fca000f8e020b */
[----:B------:R-:W-:-:S13]  /*00f0*/  ISETP.GT.U32.OR P0, PT, R11, 0x12b, P0 ;  /* 0x0000012b0b00780c */ /* 0x000fda0000704470 */
[----:B------:R-:W-:Y:S05]  /*0100*/  @P0 EXIT ;  /* 0x000000000000094d */ /* 0x000fea0003800000 */
[----:B------:R-:W0:Y:S01]  /*0110*/  LDC.64 R2, c[0x0][0x380] ;  /* 0x0000e000ff027b82 */ /* 0x000e220000000a00 */
[----:B------:R-:W1:Y:S01]  /*0120*/  LDCU.64 UR6, c[0x0][0x380] ;  /* 0x00007000ff0677ac */ /* 0x000e620008000a00 */
[----:B------:R-:W-:Y:S01]  /*0130*/  IMAD R5, R11, 0x12c, RZ ;  /* 0x0000012c0b057824 */ /* 0x000fe200078e02ff */
[----:B------:R-:W2:Y:S03]  /*0140*/  LDCU.64 UR8, c[0x0][0x358] ;  /* 0x00006b00ff0877ac */ /* 0x000ea60008000a00 */
[----:B------:R-:W-:Y:S01]  /*0150*/  IMAD.WIDE.U32 R12, R5, 0x4, RZ ;  /* 0x00000004050c7825 */ /* 0x000fe200078e00ff */
[----:B------:R-:W-:-:S03]  /*0160*/  UMOV UR4, URZ ;  /* 0x000000ff00047c82 */ /* 0x000fc60008000000 */
[----:B------:R-:W-:Y:S01]  /*0170*/  IMAD.IADD R5, R0, 0x1, R5 ;  /* 0x0000000100057824 */ /* 0x000fe200078e0205 */
[----:B------:R-:W-:Y:S01]  /*0180*/  LOP3.LUT R10, R12, 0x8, RZ, 0xfc, !PT ;  /* 0x000000080c0a7812 */ /* 0x000fe200078efcff */
[----:B------:R-:W-:Y:S01]  /*0190*/  IMAD.MOV.U32 R12, RZ, RZ, R0 ;  /* 0x000000ffff0c7224 */ /* 0x000fe200078e0000 */
[----:B-1----:R-:W-:Y:S02]  /*01a0*/  UIADD3 UR10, UP0, UPT, UR6, 0xe10, URZ ;  /* 0x00000e10060a7890 */ /* 0x002fe4000ff1e0ff */
[----:B------:R-:W-:Y:S02]  /*01b0*/  UIADD3 UR5, UP1, UPT, UR6, 0x960, URZ ;  /* 0x0000096006057890 */ /* 0x000fe4000ff3e0ff */
[----:B------:R-:W-:Y:S01]  /*01c0*/  UIADD3.X UR11, UPT, UPT, URZ, UR7, URZ, UP0, !UPT ;  /* 0x00000007ff0b7290 */ /* 0x000fe200087fe4ff */
[----:B0-----:R-:W-:Y:S01]  /*01d0*/  IMAD.WIDE R2, R5, 0x4, R2 ;  /* 0x0000000405027825 */ /* 0x001fe200078e0202 */
[----:B--2---:R-:W-:-:S12]  /*01e0*/  UIADD3.X UR6, UPT, UPT, URZ, UR7, URZ, UP1, !UPT ;  /* 0x00000007ff067290 */ /* 0x004fd80008ffe4ff */
.L_x_2:
[----:B------:R-:W-:Y:S01]  /*01f0*/  IMAD.U32 R8, RZ, RZ, UR5 ;  /* 0x00000005ff087e24 */ /* 0x000fe2000f8e00ff */
[----:B------:R-:W-:Y:S01]  /*0200*/  IADD3 R4, P0, PT, R10, UR10, RZ ;  /* 0x0000000a0a047c10 */ /* 0x000fe2000ff1e0ff */
[----:B------:R-:W-:-:S03]  /*0210*/  IMAD.U32 R9, RZ, RZ, UR6 ;  /* 0x00000006ff097e24 */ /* 0x000fc6000f8e00ff */
[----:B------:R-:W-:Y:S01]  /*0220*/  IADD3.X R5, PT, PT, R13, UR11, RZ, P0, !PT ;  /* 0x0000000b0d057c10 */ /* 0x000fe200087fe4ff */
[----:B------:R-:W-:-:S04]  /*0230*/  IMAD.WIDE R8, R12, 0x4, R8 ;  /* 0x000000040c087825 */ /* 0x000fc800078e0208 */
[----:B0-----:R-:W2:Y:S04]  /*0240*/  LDG.E R15, desc[UR8][R4.64+-0xe18] ;  /* 0xfff1e808040f7981 */ /* 0x001ea8000c1e1900 */
[----:B------:R-:W2:Y:S02]  /*0250*/  LDG.E R16, desc[UR8][R8.64+-0x960] ;  /* 0xfff6a00808107981 */ /* 0x000ea4000c1e1900 */
[----:B--2---:R-:W-:-:S04]  /*0260*/  VIMNMX R14, PT, PT, R15, R16, !PT ;  /* 0x000000100f0e7248 */ /* 0x004fc80007fe0100 */
[----:B------:R-:W-:-:S13]  /*0270*/  ISETP.GT.AND P0, PT, R14, 0x3b9ac9ff, PT ;  /* 0x3b9ac9ff0e00780c */ /* 0x000fda0003f04270 */
[----:B------:R-:W2:Y:S02]  /*0280*/  @!P0 LDG.E R14, desc[UR8][R2.64] ;  /* 0x00000008020e8981 */ /* 0x000ea4000c1e1900 */
[----:B--2---:R-:W-:-:S05]  /*0290*/  @!P0 VIADDMNMX R15, R16, R15, R14, PT ;  /* 0x0000000f100f8246 */ /* 0x004fca000380010e */
[----:B------:R0:W-:Y:S01]  /*02a0*/  @!P0 STG.E desc[UR8][R2.64], R15 ;  /* 0x0000000f02008986 */ /* 0x0001e2000c101908 */
[----:B------:R-:W-:Y:S06]  /*02b0*/  BAR.SYNC.DEFER_BLOCKING 0x0 ;  /* 0x0000000000007b1d */ /* 0x000fec0000010000 */
[----:B------:R-:W2:Y:S04]  /*02c0*/  LDG.E R17, desc[UR8][R4.64+-0xe14] ;  /* 0xfff1ec0804117981 */ /* 0x000ea8000c1e1900 */
        /* <DEDUP_REMOVED lines=11> */
[----:B------:R-:W0:Y:S02]  /*0380*/  @!P0 LDG.E R14, desc[UR8][R2.64] ;  /* 0x00000008020e8981 */ /* 0x000e24000c1e1900 */
[----:B0-----:R-:W-:-:S05]  /*0390*/  @!P0 VIADDMNMX R15, R16, R19, R14, PT ;  /* 0x00000013100f8246 */ /* 0x001fca000380010e */
[----:B------:R0:W-:Y:S01]  /*03a0*/  @!P0 STG.E desc[UR8][R2.64], R15 ;  /* 0x0000000f02008986 */ /* 0x0001e2000c101908 */
[----:B------:R-:W-:Y:S06]  /*03b0*/  BAR.SYNC.DEFER_BLOCKING 0x0 ;  /* 0x0000000000007b1d */ /* 0x000fec0000010000 */
[----:B------:R-:W2:Y:S04]  /*03c0*/  LDG.E R19, desc[UR8][R4.64+-0xe0c] ;  /* 0xfff1f40804137981 */ /* 0x000ea8000c1e1900 */
[----:B------:R-:W2:Y:S02]  /*03d0*/  LDG.E R16, desc[UR8][R8.64+0x4b0] ;  /* 0x0004b00808107981 */ /* 0x000ea4000c1e1900 */
[----:B--2---:R-:W-:-:S04]  /*03e0*/  VIMNMX R14, PT, PT, R19, R16, !PT ;  /* 0x00000010130e7248 */ /* 0x004fc80007fe0100 */
[----:B------:R-:W-:-:S13]  /*03f0*/  ISETP.GT.AND P0, PT, R14, 0x3b9ac9ff, PT ;  /* 0x3b9ac9ff0e00780c */ /* 0x000fda0003f04270 */
[----:B------:R-:W1:Y:S01]  /*0400*/  @!P0 LDG.E R14, desc[UR8][R2.64] ;  /* 0x00000008020e8981 */ /* 0x000e62000c1e1900 */
[----:B------:R-:W-:Y:S01]  /*0410*/  UIADD3 UR4, UPT, UPT, UR4, 0x4, URZ ;  /* 0x0000000404047890 */ /* 0x000fe2000fffe0ff */
[----:B------:R-:W-:-:S03]  /*0420*/  VIADD R12, R12, 0x4b0 ;  /* 0x000004b00c0c7836 */ /* 0x000fc60000000000 */
[----:B------:R-:W-:Y:S01]  /*0430*/  UISETP.NE.AND UP0, UPT, UR4, 0x12c, UPT ;  /* 0x0000012c0400788c */ /* 0x000fe2000bf05270 */
[----:B-1----:R-:W-:-:S05]  /*0440*/  @!P0 VIADDMNMX R17, R16, R19, R14, PT ;  /* 0x0000001310118246 */ /* 0x002fca000380010e */
[----:B------:R0:W-:Y:S01]  /*0450*/  @!P0 STG.E desc[UR8][R2.64], R17 ;  /* 0x0000001102008986 */ /* 0x0001e2000c101908 */
[----:B------:R-:W-:Y:S01]  /*0460*/  BAR.SYNC.DEFER_BLOCKING 0x0 ;  /* 0x0000000000007b1d */ /* 0x000fe20000010000 */
[----:B------:R-:W-:-:S05]  /*0470*/  IADD3 R10, P0, PT, R10, 0x10, RZ ;  /* 0x000000100a0a7810 */ /* 0x000fca0007f1e0ff */
[----:B------:R-:W-:Y:S01]  /*0480*/  IMAD.X R13, RZ, RZ, R13, P0 ;  /* 0x000000ffff0d7224 */ /* 0x000fe200000e060d */
[----:B------:R-:W-:Y:S07]  /*0490*/  BRA.U UP0, `(.L_x_2) ;  /* 0xfffffffd00547547 */ /* 0x000fee000b83ffff */
[----:B------:R-:W-:-:S13]  /*04a0*/  LOP3.LUT P0, RZ, R11, R0, RZ, 0xfc, !PT ;  /* 0x000000000bff7212 */ /* 0x000fda000780fcff */
[----:B------:R-:W-:Y:S05]  /*04b0*/  @P0 EXIT ;  /* 0x000000000000094d */ /* 0x000fea0003800000 */
[----:B------:R-:W-:Y:S02]  /*04c0*/  IMAD.U32 R8, RZ, RZ, UR10 ;  /* 0x0000000aff087e24 */ /* 0x000fe4000f8e00ff */
[----:B------:R-:W-:Y:S01]  /*04d0*/  IMAD.U32 R9, RZ, RZ, UR11 ;  /* 0x0000000bff097e24 */ /* 0x000fe2000f8e00ff */
[----:B0-----:R-:W-:Y:S01]  /*04e0*/  MOV R2, 0x10 ;  /* 0x0000001000027802 */ /* 0x001fe20000000f00 */
[----:B------:R-:W0:Y:S03]  /*04f0*/  LDCU.64 UR4, c[0x4][0x8] ;  /* 0x01000100ff0477ac */ /* 0x000e260008000a00 */
[----:B------:R-:W2:Y:S02]  /*0500*/  LDG.E R0, desc[UR8][R8.64+-0xe10] ;  /* 0xfff1f00808007981 */ /* 0x000ea4000c1e1900 */
[----:B------:R-:W1:Y:S01]  /*0510*/  LDC.64 R2, c[0x4][R2] ;  /* 0x0100000002027b82 */ /* 0x000e620000000a00 */
[----:B0-----:R-:W-:-:S02]  /*0520*/  IMAD.U32 R4, RZ, RZ, UR4 ;  /* 0x00000004ff047e24 */ /* 0x001fc4000f8e00ff */
[----:B------:R-:W-:Y:S01]  /*0530*/  IMAD.U32 R5, RZ, RZ, UR5 ;  /* 0x00000005ff057e24 */ /* 0x000fe2000f8e00ff */
[----:B-12---:R0:W-:Y:S06]  /*0540*/  STL [R1], R0 ;  /* 0x0000000001007387 */ /* 0x0061ec0000100800 */
[----:B------:R-:W-:-:S07]  /*0550*/  LEPC R20, `(.L_x_3) ;  /* 0x000000001014794e */ /* 0x000fce0000000000 */
[----:B0-----:R-:W-:Y:S05]  /*0560*/  CALL.ABS.NOINC R2 ;  /* 0x0000000002007343 */ /* 0x001fea0003c00000 */
.L_x_3:
[----:B------:R-:W-:Y:S05]  /*0570*/  EXIT ;  /* 0x000000000000794d */ /* 0x000fea0003800000 */
.L_x_4:
        /* <DEDUP_REMOVED lines=16> */
.L_x_8:


//--------------------- .text._Z11test_kernelv    --------------------------
	.section	.text._Z11test_kernelv,"ax",@progbits
	.align	128
        .global         _Z11test_kernelv
        .type           _Z11test_kernelv,@function
        .size           _Z11test_kernelv,(.L_x_9 - _Z11test_kernelv)
        .other          _Z11test_kernelv,@"STO_CUDA_ENTRY STV_DEFAULT"
_Z11test_kernelv:
.text._Z11test_kernelv:
[----:B------:R-:W0:Y:S01]  /*0000*/  LDC R1, c[0x0][0x37c] ;  /* 0x0000df00ff017b82 */ /* 0x000e220000000800 */
[----:B------:R-:W1:Y:S01]  /*0010*/  S2R R8, SR_TID.X ;  /* 0x0000000000087919 */ /* 0x000e620000002100 */
[----:B0-----:R-:W-:Y:S01]  /*0020*/  VIADD R1, R1, 0xfffffff8 ;  /* 0xfffffff801017836 */ /* 0x001fe20000000000 */
[----:B------:R-:W-:Y:S01]  /*0030*/  MOV R0, 0x10 ;  /* 0x0000001000007802 */ /* 0x000fe20000000f00 */
[----:B------:R-:W0:Y:S01]  /*0040*/  LDCU UR4, c[0x0][0x2f8] ;  /* 0x00005f00ff0477ac */ /* 0x000e220008000800 */
[----:B------:R-:W1:Y:S03]  /*0050*/  S2R R9, SR_TID.Y ;  /* 0x0000000000097919 */ /* 0x000e660000002200 */
[----:B------:R2:W3:Y:S01]  /*0060*/  LDC.64 R2, c[0x4][R0] ;  /* 0x0100000000027b82 */ /* 0x0004e20000000a00 */
[----:B------:R-:W4:Y:S01]  /*0070*/  LDCU.64 UR6, c[0x4][URZ] ;  /* 0x01000000ff0677ac */ /* 0x000f220008000a00 */
[----:B------:R-:W5:Y:S01]  /*0080*/  LDCU UR5, c[0x0][0x2fc] ;  /* 0x00005f80ff0577ac */ /* 0x000f620008000800 */
[----:B0-----:R-:W-:Y:S01]  /*0090*/  IADD3 R6, P0, PT, R1, UR4, RZ ;  /* 0x0000000401067c10 */ /* 0x001fe2000ff1e0ff */
[----:B----4-:R-:W-:Y:S01]  /*00a0*/  IMAD.U32 R4, RZ, RZ, UR6 ;  /* 0x00000006ff047e24 */ /* 0x010fe2000f8e00ff */
[----:B------:R-:W-:-:S03]  /*00b0*/  MOV R5, UR7 ;  /* 0x0000000700057c02 */ /* 0x000fc60008000f00 */
[----:B-----5:R-:W-:Y:S01]  /*00c0*/  IMAD.X R7, RZ, RZ, UR5, P0 ;  /* 0x00000005ff077e24 */ /* 0x020fe200080e06ff */
[----:B-1----:R2:W-:Y:S07]  /*00d0*/  STL.64 [R1], R8 ;  /* 0x0000000801007387 */ /* 0x0025ee0000100a00 */
[----:B------:R-:W-:-:S07]  /*00e0*/  LEPC R20, `(.L_x_5) ;  /* 0x000000001014794e */ /* 0x000fce0000000000 */
[----:B--23--:R-:W-:Y:S05]  /*00f0*/  CALL.ABS.NOINC R2 ;  /* 0x0000000002007343 */ /* 0x00cfea0003c00000 */
.L_x_5:
[----:B------:R-:W-:Y:S05]  /*0100*/  EXIT ;  /* 0x000000000000794d */ /* 0x000fea0003800000 */
.L_x_6:
        /* <DEDUP_REMOVED lines=15> */
.L_x_9:


//--------------------- .nv.global.init           --------------------------
	.section	.nv.global.init,"aw",@progbits
.nv.global.init:
	.type		$str$1,@object
	.size		$str$1,($str - $str$1)
$str$1:
        /*0000*/ 	.byte	0x44, 0x5b, 0x30, 0x5d, 0x5b, 0x30, 0x5d, 0x20, 0x3d, 0x20, 0x25, 0x64, 0x5c, 0x6e, 0x00
	.type		$str,@object
	.size		$str,(.L_0 - $str)
$str:
        /*000f*/ 	.byte	0x48, 0x65, 0x6c, 0x6c, 0x6f, 0x20, 0x66, 0x72, 0x6f, 0x6d, 0x20, 0x74, 0x68, 0x72, 0x65, 0x61
        /*001f*/ 	.byte	0x64, 0x20, 0x28, 0x25, 0x64, 0x2c, 0x20, 0x25, 0x64, 0x29, 0x5c, 0x6e, 0x00
.L_0:


//--------------------- .nv.shared.reserved.0     --------------------------
	.section	.nv.shared.reserved.0,"aw",@nobits
	.weak		__nv_reservedSMEM_offset_0_alias
	.size		__nv_reservedSMEM_offset_0_alias, 0, 64
	.other		__nv_reservedSMEM_offset_0_alias,@"STO_CUDA_RESERVED_SHARED STV_DEFAULT"
__nv_reservedSMEM_offset_0_alias:
	.zero		0
	.zero		64


//--------------------- .nv.constant0._Z18floyd_warshall_dpxPi --------------------------
	.section	.nv.constant0._Z18floyd_warshall_dpxPi,"a",@progbits
	.sectionflags	@""
	.align	4
.nv.constant0._Z18floyd_warshall_dpxPi:
	.zero		904


//--------------------- .nv.constant0._Z23floyd_warshall_standardPi --------------------------
	.section	.nv.constant0._Z23floyd_warshall_standardPi,"a",@progbits
	.sectionflags	@""
	.align	4
.nv.constant0._Z23floyd_warshall_standardPi:
	.zero		904


//--------------------- .nv.constant0._Z11test_kernelv --------------------------
	.section	.nv.constant0._Z11test_kernelv,"a",@progbits
	.sectionflags	@""
	.align	4
.nv.constant0._Z11test_kernelv:
	.zero		896


//--------------------- SYMBOLS --------------------------

	.type		.nv.reservedSmem.offset0,@object
	.size		.nv.reservedSmem.offset0,0x4
	.type		vprintf,@function
